//
// Generated by NVIDIA NVVM Compiler
//
// Compiler Build ID: CL-36424714
// Cuda compilation tools, release 13.0, V13.0.88
// Based on NVVM 20.0.0
//

.version 9.0
.target sm_100
.address_size 64

	// .globl	_Z14juliaKernelRGBPhff

.visible .entry _Z14juliaKernelRGBPhff(
	.param .u64 .ptr .align 1 _Z14juliaKernelRGBPhff_param_0,
	.param .f32 _Z14juliaKernelRGBPhff_param_1,
	.param .f32 _Z14juliaKernelRGBPhff_param_2
)
{
	.reg .pred 	%p<8>;
	.reg .b32 	%r<20>;
	.reg .b32 	%f<45>;
	.reg .b64 	%rd<5>;
	.reg .b64 	%fd<8>;

	ld.param.u64 	%rd1, [_Z14juliaKernelRGBPhff_param_0];
	ld.param.f32 	%f15, [_Z14juliaKernelRGBPhff_param_1];
	ld.param.f32 	%f16, [_Z14juliaKernelRGBPhff_param_2];
	mov.u32 	%r5, %ctaid.x;
	mov.u32 	%r6, %ntid.x;
	mov.u32 	%r7, %tid.x;
	mad.lo.s32 	%r1, %r5, %r6, %r7;
	mov.u32 	%r8, %ctaid.y;
	mov.u32 	%r9, %ntid.y;
	mov.u32 	%r10, %tid.y;
	mad.lo.s32 	%r11, %r8, %r9, %r10;
	setp.gt.s32 	%p1, %r1, 1023;
	setp.gt.u32 	%p2, %r11, 1023;
	or.pred  	%p3, %p1, %p2;
	@%p3 bra 	$L__BB0_6;
	cvt.rn.f32.s32 	%f18, %r1;
	mul.f32 	%f19, %f18, 0f40400000;
	fma.rn.f32 	%f42, %f19, 0f3A800000, 0fBFC00000;
	cvt.rn.f32.u32 	%f20, %r11;
	mul.f32 	%f21, %f20, 0f40400000;
	fma.rn.f32 	%f43, %f21, 0f3A800000, 0fBFC00000;
	mul.f32 	%f41, %f42, %f42;
	mul.f32 	%f40, %f43, %f43;
	add.f32 	%f22, %f40, %f41;
	setp.geu.f32 	%p4, %f22, 0f40800000;
	mov.f32 	%f44, 0f00000000;
	@%p4 bra 	$L__BB0_5;
	mov.b32 	%r19, 0;
$L__BB0_3:
	sub.f32 	%f23, %f41, %f40;
	add.f32 	%f9, %f15, %f23;
	add.f32 	%f24, %f42, %f42;
	fma.rn.f32 	%f43, %f43, %f24, %f16;
	add.s32 	%r4, %r19, 1;
	setp.lt.u32 	%p5, %r19, 299;
	mul.f32 	%f41, %f9, %f9;
	mul.f32 	%f40, %f43, %f43;
	add.f32 	%f25, %f40, %f41;
	setp.lt.f32 	%p6, %f25, 0f40800000;
	and.pred  	%p7, %p5, %p6;
	mov.u32 	%r19, %r4;
	mov.f32 	%f42, %f9;
	@%p7 bra 	$L__BB0_3;
	cvt.rn.f32.u32 	%f44, %r4;
$L__BB0_5:
	div.rn.f32 	%f27, %f44, 0f43960000;
	mov.f32 	%f28, 0f3F800000;
	sub.f32 	%f29, %f28, %f27;
	mul.f32 	%f30, %f29, 0f41100000;
	mul.f32 	%f31, %f27, %f30;
	mul.f32 	%f32, %f27, %f31;
	mul.f32 	%f33, %f27, %f32;
	mul.f32 	%f34, %f33, 0f437F0000;
	cvt.rzi.u32.f32 	%r13, %f34;
	mul.f32 	%f35, %f29, 0f41700000;
	mul.f32 	%f36, %f29, %f35;
	mul.f32 	%f37, %f27, %f36;
	mul.f32 	%f38, %f27, %f37;
	mul.f32 	%f39, %f38, 0f437F0000;
	cvt.rzi.u32.f32 	%r14, %f39;
	cvt.f64.f32 	%fd1, %f29;
	mul.f64 	%fd2, %fd1, 0d4021000000000000;
	mul.f64 	%fd3, %fd2, %fd1;
	mul.f64 	%fd4, %fd3, %fd1;
	cvt.f64.f32 	%fd5, %f27;
	mul.f64 	%fd6, %fd4, %fd5;
	mul.f64 	%fd7, %fd6, 0d406FE00000000000;
	cvt.rzi.u32.f64 	%r15, %fd7;
	shl.b32 	%r16, %r11, 10;
	add.s32 	%r17, %r16, %r1;
	mul.lo.s32 	%r18, %r17, 3;
	cvt.s64.s32 	%rd2, %r18;
	cvta.to.global.u64 	%rd3, %rd1;
	add.s64 	%rd4, %rd3, %rd2;
	st.global.u8 	[%rd4], %r13;
	st.global.u8 	[%rd4+1], %r14;
	st.global.u8 	[%rd4+2], %r15;
$L__BB0_6:
	ret;

}


// ===== COMPILED SASS (sm_100) =====

	.target	sm_100

	.elftype	@"ET_EXEC"


//--------------------- .note.nv.tkinfo           --------------------------
	.section	.note.nv.tkinfo,"",@"SHT_NOTE"
	.sectionflags	@"SHF_NOTE_NV_TKINFO"
	.tkinfo
        /*0018*/ 	.word	0x00000002
        /*0030*/ 	.string	""
        /*0030*/ 	.string	"ptxas"
        /*0030*/ 	.string	"Cuda compilation tools, release 13.0, V13.0.88"
        /*0030*/ 	.string	"Build cuda_13.0.r13.0/compiler.36424714_0"
        /*0030*/ 	.string	"-arch sm_100 -m 64 "



//--------------------- .note.nv.cuinfo           --------------------------
	.section	.note.nv.cuinfo,"",@"SHT_NOTE"
	.sectionflags	@"SHF_NOTE_NV_CUINFO"
        /*0018*/ 	.short	0x0002
        /*001a*/ 	.short	0x0064
        /*001c*/ 	.short	0x0082
	.zero		2


//--------------------- .nv.info                  --------------------------
	.section	.nv.info,"",@"SHT_CUDA_INFO"
	.align	4


	//----- nvinfo : EIATTR_REGCOUNT
	.align		4
        /*0000*/ 	.byte	0x04, 0x2f
        /*0002*/ 	.short	(.L_1 - .L_0)
	.align		4
.L_0:
        /*0004*/ 	.word	index@(_Z14juliaKernelRGBPhff)
        /*0008*/ 	.word	0x00000010


	//----- nvinfo : EIATTR_FRAME_SIZE
	.align		4
.L_1:
        /*000c*/ 	.byte	0x04, 0x11
        /*000e*/ 	.short	(.L_3 - .L_2)
	.align		4
.L_2:
        /*0010*/ 	.word	index@($__internal_0_$__cuda_sm3x_div_rn_noftz_f32_slowpath)
        /*0014*/ 	.word	0x00000000


	//----- nvinfo : EIATTR_FRAME_SIZE
	.align		4
.L_3:
        /*0018*/ 	.byte	0x04, 0x11
        /*001a*/ 	.short	(.L_5 - .L_4)
	.align		4
.L_4:
        /*001c*/ 	.word	index@(_Z14juliaKernelRGBPhff)
        /*0020*/ 	.word	0x00000000


	//----- nvinfo : EIATTR_MIN_STACK_SIZE
	.align		4
.L_5:
        /*0024*/ 	.byte	0x04, 0x12
        /*0026*/ 	.short	(.L_7 - .L_6)
	.align		4
.L_6:
        /*0028*/ 	.word	index@(_Z14juliaKernelRGBPhff)
        /*002c*/ 	.word	0x00000000
.L_7:


//--------------------- .nv.compat                --------------------------
	.section	.nv.compat,"",@"SHT_CUDA_COMPAT_INFO"
	.align	4
        /*0000*/ 	.byte	0x02, 0x09, 0x00, 0x00, 0x02, 0x02, 0x01, 0x00, 0x02, 0x05, 0x05, 0x00, 0x03, 0x07, 0x01, 0x01
        /*0010*/ 	.byte	0x02, 0x03, 0x00, 0x00, 0x02, 0x06, 0x01, 0x00, 0x04, 0x0b, 0x08, 0x00, 0x01, 0x00, 0x00, 0x00
        /*0020*/ 	.byte	0x00, 0x00, 0x00, 0x00


//--------------------- .nv.info._Z14juliaKernelRGBPhff --------------------------
	.section	.nv.info._Z14juliaKernelRGBPhff,"",@"SHT_CUDA_INFO"
	.sectionflags	@""
	.align	4


	//----- nvinfo : EIATTR_CUDA_API_VERSION
	.align		4
        /*0000*/ 	.byte	0x04, 0x37
        /*0002*/ 	.short	(.L_9 - .L_8)
.L_8:
        /*0004*/ 	.word	0x00000082


	//----- nvinfo : EIATTR_KPARAM_INFO
	.align		4
.L_9:
        /*0008*/ 	.byte	0x04, 0x17
        /*000a*/ 	.short	(.L_11 - .L_10)
.L_10:
        /*000c*/ 	.word	0x00000000
        /*0010*/ 	.short	0x0002
        /*0012*/ 	.short	0x000c
        /*0014*/ 	.byte	0x00, 0xf0, 0x11, 0x00


	//----- nvinfo : EIATTR_KPARAM_INFO
	.align		4
.L_11:
        /*0018*/ 	.byte	0x04, 0x17
        /*001a*/ 	.short	(.L_13 - .L_12)
.L_12:
        /*001c*/ 	.word	0x00000000
        /*0020*/ 	.short	0x0001
        /*0022*/ 	.short	0x0008
        /*0024*/ 	.byte	0x00, 0xf0, 0x11, 0x00


	//----- nvinfo : EIATTR_KPARAM_INFO
	.align		4
.L_13:
        /*0028*/ 	.byte	0x04, 0x17
        /*002a*/ 	.short	(.L_15 - .L_14)
.L_14:
        /*002c*/ 	.word	0x00000000
        /*0030*/ 	.short	0x0000
        /*0032*/ 	.short	0x0000
        /*0034*/ 	.byte	0x00, 0xf5, 0x21, 0x00


	//----- nvinfo : EIATTR_SPARSE_MMA_MASK
	.align		4
.L_15:
        /*0038*/ 	.byte	0x03, 0x50
        /*003a*/ 	.short	0x0000


	//----- nvinfo : EIATTR_MAXREG_COUNT
	.align		4
        /*003c*/ 	.byte	0x03, 0x1b
        /*003e*/ 	.short	0x00ff


	//----- nvinfo : EIATTR_MERCURY_ISA_VERSION
	.align		4
        /*0040*/ 	.byte	0x03, 0x5f
        /*0042*/ 	.short	0x0101


	//----- nvinfo : EIATTR_VRC_CTA_INIT_COUNT
	.align		4
        /*0044*/ 	.byte	0x02, 0x4a
	.zero		1
	.zero		1


	//----- nvinfo : EIATTR_EXIT_INSTR_OFFSETS
	.align		4
        /*0048*/ 	.byte	0x04, 0x1c
        /*004a*/ 	.short	(.L_17 - .L_16)


	//   ....[0]....
.L_16:
        /*004c*/ 	.word	0x000000b0


	//   ....[1]....
        /*0050*/ 	.word	0x00000580


	//----- nvinfo : EIATTR_CRS_STACK_SIZE
	.align		4
.L_17:
        /*0054*/ 	.byte	0x04, 0x1e
        /*0056*/ 	.short	(.L_19 - .L_18)
.L_18:
        /*0058*/ 	.word	0x00000000


	//----- nvinfo : EIATTR_CBANK_PARAM_SIZE
	.align		4
.L_19:
        /*005c*/ 	.byte	0x03, 0x19
        /*005e*/ 	.short	0x0010


	//----- nvinfo : EIATTR_PARAM_CBANK
	.align		4
        /*0060*/ 	.byte	0x04, 0x0a
        /*0062*/ 	.short	(.L_21 - .L_20)
	.align		4
.L_20:
        /*0064*/ 	.word	index@(.nv.constant0._Z14juliaKernelRGBPhff)
        /*0068*/ 	.short	0x0380
        /*006a*/ 	.short	0x0010


	//----- nvinfo : EIATTR_SW_WAR
	.align		4
.L_21:
        /*006c*/ 	.byte	0x04, 0x36
        /*006e*/ 	.short	(.L_23 - .L_22)
.L_22:
        /*0070*/ 	.word	0x00000008
.L_23:


//--------------------- .nv.callgraph             --------------------------
	.section	.nv.callgraph,"",@"SHT_CUDA_CALLGRAPH"
	.align	4
	.sectionentsize	8
	.align		4
        /*0000*/ 	.word	0x00000000
	.align		4
        /*0004*/ 	.word	0xffffffff
	.align		4
        /*0008*/ 	.word	0x00000000
	.align		4
        /*000c*/ 	.word	0xfffffffe
	.align		4
        /*0010*/ 	.word	0x00000000
	.align		4
        /*0014*/ 	.word	0xfffffffd
	.align		4
        /*0018*/ 	.word	0x00000000
	.align		4
        /*001c*/ 	.word	0xfffffffc


//--------------------- .text._Z14juliaKernelRGBPhff --------------------------
	.section	.text._Z14juliaKernelRGBPhff,"ax",@progbits
	.align	128
        .global         _Z14juliaKernelRGBPhff
        .type           _Z14juliaKernelRGBPhff,@function
        .size           _Z14juliaKernelRGBPhff,(.L_x_19 - _Z14juliaKernelRGBPhff)
        .other          _Z14juliaKernelRGBPhff,@"STO_CUDA_ENTRY STV_DEFAULT"
_Z14juliaKernelRGBPhff:
.text._Z14juliaKernelRGBPhff:
[----:B------:R-:W-:Y:S01]  /*0000*/  LDC R1, c[0x0][0x37c] ;  /* 0x0000df00ff017b82 */ /* 0x000fe20000000800 */
[----:B------:R-:W0:Y:S07]  /*0010*/  S2R R0, SR_TID.Y ;  /* 0x0000000000007919 */ /* 0x000e2e0000002200 */
[----:B------:R-:W1:Y:S01]  /*0020*/  LDC R2, c[0x0][0x360] ;  /* 0x0000d800ff027b82 */ /* 0x000e620000000800 */
[----:B------:R-:W1:Y:S07]  /*0030*/  S2R R5, SR_TID.X ;  /* 0x0000000000057919 */ /* 0x000e6e0000002100 */
[----:B------:R-:W0:Y:S08]  /*0040*/  S2UR UR5, SR_CTAID.Y ;  /* 0x00000000000579c3 */ /* 0x000e300000002600 */
[----:B------:R-:W0:Y:S08]  /*0050*/  LDC R3, c[0x0][0x364] ;  /* 0x0000d900ff037b82 */ /* 0x000e300000000800 */
[----:B------:R-:W1:Y:S01]  /*0060*/  S2UR UR4, SR_CTAID.X ;  /* 0x00000000000479c3 */ /* 0x000e620000002500 */
[----:B0-----:R-:W-:-:S05]  /*0070*/  IMAD R3, R3, UR5, R0 ;  /* 0x0000000503037c24 */ /* 0x001fca000f8e0200 */
[----:B------:R-:W-:Y:S01]  /*0080*/  ISETP.GT.U32.AND P0, PT, R3, 0x3ff, PT ;  /* 0x000003ff0300780c */ /* 0x000fe20003f04070 */
[----:B-1----:R-:W-:-:S05]  /*0090*/  IMAD R2, R2, UR4, R5 ;  /* 0x0000000402027c24 */ /* 0x002fca000f8e0205 */
[----:B------:R-:W-:-:S13]  /*00a0*/  ISETP.GT.OR P0, PT, R2, 0x3ff, P0 ;  /* 0x000003ff0200780c */ /* 0x000fda0000704670 */
[----:B------:R-:W-:Y:S05]  /*00b0*/  @P0 EXIT ;  /* 0x000000000000094d */ /* 0x000fea0003800000 */
[----:B------:R-:W-:Y:S01]  /*00c0*/  I2FP.F32.S32 R0, R2 ;  /* 0x0000000200007245 */ /* 0x000fe20000201400 */
[----:B------:R-:W-:Y:S01]  /*00d0*/  IMAD.MOV.U32 R5, RZ, RZ, 0x3a800000 ;  /* 0x3a800000ff057424 */ /* 0x000fe200078e00ff */
[----:B------:R-:W-:Y:S01]  /*00e0*/  I2FP.F32.U32 R4, R3 ;  /* 0x0000000300047245 */ /* 0x000fe20000201000 */
[----:B------:R-:W0:Y:S01]  /*00f0*/  LDCU.64 UR4, c[0x0][0x388] ;  /* 0x00007100ff0477ac */ /* 0x000e220008000a00 */
[----:B------:R-:W-:Y:S01]  /*0100*/  BSSY.RECONVERGENT B0, `(.L_x_0) ;  /* 0x000001a000007945 */ /* 0x000fe20003800200 */
[----:B------:R-:W-:Y:S02]  /*0110*/  FMUL R0, R0, 3 ;  /* 0x4040000000007820 */ /* 0x000fe40000400000 */
[----:B------:R-:W-:Y:S02]  /*0120*/  FMUL R4, R4, 3 ;  /* 0x4040000004047820 */ /* 0x000fe40000400000 */
[-C--:B------:R-:W-:Y:S02]  /*0130*/  FFMA R0, R0, R5.reuse, -1.5 ;  /* 0xbfc0000000007423 */ /* 0x080fe40000000005 */
[----:B------:R-:W-:-:S02]  /*0140*/  FFMA R4, R4, R5, -1.5 ;  /* 0xbfc0000004047423 */ /* 0x000fc40000000005 */
[----:B------:R-:W-:Y:S02]  /*0150*/  FMUL R5, R0, R0 ;  /* 0x0000000000057220 */ /* 0x000fe40000400000 */
[----:B------:R-:W-:-:S04]  /*0160*/  FMUL R6, R4, R4 ;  /* 0x0000000404067220 */ /* 0x000fc80000400000 */
[----:B------:R-:W-:-:S05]  /*0170*/  FADD R7, R5, R6 ;  /* 0x0000000605077221 */ /* 0x000fca0000000000 */
[----:B------:R-:W-:Y:S01]  /*0180*/  FSETP.GEU.AND P0, PT, R7, 4, PT ;  /* 0x408000000700780b */ /* 0x000fe20003f0e000 */
[----:B------:R-:W-:-:S12]  /*0190*/  IMAD.MOV.U32 R7, RZ, RZ, RZ ;  /* 0x000000ffff077224 */ /* 0x000fd800078e00ff */
[----:B0-----:R-:W-:Y:S05]  /*01a0*/  @P0 BRA `(.L_x_1) ;  /* 0x00000000003c0947 */ /* 0x001fea0003800000 */
[----:B------:R-:W-:Y:S01]  /*01b0*/  HFMA2 R7, -RZ, RZ, 0, 0 ;  /* 0x00000000ff077431 */ /* 0x000fe200000001ff */
[----:B------:R-:W-:Y:S06]  /*01c0*/  BSSY.RECONVERGENT B1, `(.L_x_2) ;  /* 0x000000c000017945 */ /* 0x000fec0003800200 */
.L_x_3:
[----:B------:R-:W-:Y:S01]  /*01d0*/  FADD R5, -R6, R5 ;  /* 0x0000000506057221 */ /* 0x000fe20000000100 */
[----:B------:R-:W-:Y:S01]  /*01e0*/  FADD R9, R0, R0 ;  /* 0x0000000000097221 */ /* 0x000fe20000000000 */
[C---:B------:R-:W-:Y:S01]  /*01f0*/  ISETP.LT.U32.AND P1, PT, R7.reuse, 0x12b, PT ;  /* 0x0000012b0700780c */ /* 0x040fe20003f21070 */
[----:B------:R-:W-:Y:S02]  /*0200*/  VIADD R7, R7, 0x1 ;  /* 0x0000000107077836 */ /* 0x000fe40000000000 */
[----:B------:R-:W-:Y:S01]  /*0210*/  FADD R0, R5, UR4 ;  /* 0x0000000405007e21 */ /* 0x000fe20008000000 */
[----:B------:R-:W-:-:S03]  /*0220*/  FFMA R4, R9, R4, UR5 ;  /* 0x0000000509047e23 */ /* 0x000fc60008000004 */
[----:B------:R-:W-:Y:S01]  /*0230*/  FMUL R5, R0, R0 ;  /* 0x0000000000057220 */ /* 0x000fe20000400000 */
[----:B------:R-:W-:-:S04]  /*0240*/  FMUL R6, R4, R4 ;  /* 0x0000000404067220 */ /* 0x000fc80000400000 */
[----:B------:R-:W-:-:S05]  /*0250*/  FADD R8, R5, R6 ;  /* 0x0000000605087221 */ /* 0x000fca0000000000 */
[----:B------:R-:W-:-:S13]  /*0260*/  FSETP.GEU.AND P0, PT, R8, 4, PT ;  /* 0x408000000800780b */ /* 0x000fda0003f0e000 */
[----:B------:R-:W-:Y:S05]  /*0270*/  @!P0 BRA P1, `(.L_x_3) ;  /* 0xfffffffc00d48947 */ /* 0x000fea000083ffff */
[----:B------:R-:W-:Y:S05]  /*0280*/  BSYNC.RECONVERGENT B1 ;  /* 0x0000000000017941 */ /* 0x000fea0003800200 */
.L_x_2:
[----:B------:R-:W-:-:S07]  /*0290*/  I2FP.F32.U32 R7, R7 ;  /* 0x0000000700077245 */ /* 0x000fce0000201000 */
.L_x_1:
[----:B------:R-:W-:Y:S05]  /*02a0*/  BSYNC.RECONVERGENT B0 ;  /* 0x0000000000007941 */ /* 0x000fea0003800200 */
.L_x_0:
[----:B------:R-:W-:Y:S01]  /*02b0*/  MOV R5, 0x3b5a740e ;  /* 0x3b5a740e00057802 */ /* 0x000fe20000000f00 */
[----:B------:R-:W-:Y:S01]  /*02c0*/  IMAD.MOV.U32 R0, RZ, RZ, 0x43960000 ;  /* 0x43960000ff007424 */ /* 0x000fe200078e00ff */
[----:B------:R-:W0:Y:S01]  /*02d0*/  FCHK P0, R7, 300 ;  /* 0x4396000007007902 */ /* 0x000e220000000000 */
[----:B------:R-:W1:Y:S01]  /*02e0*/  LDCU.64 UR6, c[0x0][0x358] ;  /* 0x00006b00ff0677ac */ /* 0x000e620008000a00 */
[----:B------:R-:W-:Y:S01]  /*02f0*/  BSSY.RECONVERGENT B1, `(.L_x_4) ;  /* 0x000000b000017945 */ /* 0x000fe20003800200 */
[----:B------:R-:W-:-:S04]  /*0300*/  FFMA R0, R5, -R0, 1 ;  /* 0x3f80000005007423 */ /* 0x000fc80000000800 */
[----:B------:R-:W-:-:S04]  /*0310*/  FFMA R0, R0, R5, 0.0033333334140479564667 ;  /* 0x3b5a740e00007423 */ /* 0x000fc80000000005 */
[----:B------:R-:W-:-:S04]  /*0320*/  FFMA R4, R0, R7, RZ ;  /* 0x0000000700047223 */ /* 0x000fc800000000ff */
[----:B------:R-:W-:-:S04]  /*0330*/  FFMA R5, R4, -300, R7 ;  /* 0xc396000004057823 */ /* 0x000fc80000000007 */
[----:B------:R-:W-:Y:S01]  /*0340*/  FFMA R0, R0, R5, R4 ;  /* 0x0000000500007223 */ /* 0x000fe20000000004 */
[----:B01----:R-:W-:Y:S06]  /*0350*/  @!P0 BRA `(.L_x_5) ;  /* 0x0000000000108947 */ /* 0x003fec0003800000 */
[----:B------:R-:W-:Y:S02]  /*0360*/  MOV R0, R7 ;  /* 0x0000000700007202 */ /* 0x000fe40000000f00 */
[----:B------:R-:W-:-:S07]  /*0370*/  MOV R4, 0x390 ;  /* 0x0000039000047802 */ /* 0x000fce0000000f00 */
[----:B------:R-:W-:Y:S05]  /*0380*/  CALL.REL.NOINC `($__internal_0_$__cuda_sm3x_div_rn_noftz_f32_slowpath) ;  /* 0x0000000000807944 */ /* 0x000fea0003c00000 */
[----:B------:R-:W-:-:S07]  /*0390*/  IMAD.MOV.U32 R0, RZ, RZ, R8 ;  /* 0x000000ffff007224 */ /* 0x000fce00078e0008 */
.L_x_5:
[----:B------:R-:W-:Y:S05]  /*03a0*/  BSYNC.RECONVERGENT B1 ;  /* 0x0000000000017941 */ /* 0x000fea0003800200 */
.L_x_4:
[----:B------:R-:W-:Y:S01]  /*03b0*/  FADD R10, -R0, 1 ;  /* 0x3f800000000a7421 */ /* 0x000fe20000000100 */
[----:B------:R-:W0:Y:S01]  /*03c0*/  LDCU.64 UR4, c[0x0][0x380] ;  /* 0x00007000ff0477ac */ /* 0x000e220008000a00 */
[----:B------:R-:W-:Y:S02]  /*03d0*/  LEA R2, R3, R2, 0xa ;  /* 0x0000000203027211 */ /* 0x000fe400078e50ff */
[----:B------:R-:W1:Y:S01]  /*03e0*/  F2F.F64.F32 R6, R10 ;  /* 0x0000000a00067310 */ /* 0x000e620000201800 */
[C---:B------:R-:W-:Y:S01]  /*03f0*/  FMUL R5, R10.reuse, 9 ;  /* 0x411000000a057820 */ /* 0x040fe20000400000 */
[----:B------:R-:W-:-:S03]  /*0400*/  FMUL R13, R10, 15 ;  /* 0x417000000a0d7820 */ /* 0x000fc60000400000 */
[-C--:B------:R-:W-:Y:S01]  /*0410*/  FMUL R11, R5, R0.reuse ;  /* 0x00000000050b7220 */ /* 0x080fe20000400000 */
[----:B------:R-:W-:Y:S02]  /*0420*/  FMUL R13, R10, R13 ;  /* 0x0000000d0a0d7220 */ /* 0x000fe40000400000 */
[----:B------:R2:W3:Y:S01]  /*0430*/  F2F.F64.F32 R4, R0 ;  /* 0x0000000000047310 */ /* 0x0004e20000201800 */
[-C--:B------:R-:W-:Y:S01]  /*0440*/  FMUL R11, R11, R0.reuse ;  /* 0x000000000b0b7220 */ /* 0x080fe20000400000 */
[----:B------:R-:W-:-:S03]  /*0450*/  FMUL R13, R13, R0 ;  /* 0x000000000d0d7220 */ /* 0x000fc60000400000 */
[-C--:B------:R-:W-:Y:S01]  /*0460*/  FMUL R11, R11, R0.reuse ;  /* 0x000000000b0b7220 */ /* 0x080fe20000400000 */
[----:B------:R-:W-:Y:S01]  /*0470*/  FMUL R13, R13, R0 ;  /* 0x000000000d0d7220 */ /* 0x000fe20000400000 */
[C---:B-1----:R-:W-:Y:S01]  /*0480*/  DMUL R8, R6.reuse, 8.5 ;  /* 0x4021000006087828 */ /* 0x042fe20000000000 */
[----:B--2---:R-:W-:Y:S02]  /*0490*/  IMAD R0, R2, 0x3, RZ ;  /* 0x0000000302007824 */ /* 0x004fe400078e02ff */
[----:B------:R-:W-:Y:S01]  /*04a0*/  FMUL R11, R11, 255 ;  /* 0x437f00000b0b7820 */ /* 0x000fe20000400000 */
[----:B------:R-:W-:Y:S02]  /*04b0*/  FMUL R13, R13, 255 ;  /* 0x437f00000d0d7820 */ /* 0x000fe40000400000 */
[C---:B0-----:R-:W-:Y:S02]  /*04c0*/  IADD3 R2, P0, PT, R0.reuse, UR4, RZ ;  /* 0x0000000400027c10 */ /* 0x041fe4000ff1e0ff */
[----:B------:R-:W-:Y:S01]  /*04d0*/  DMUL R8, R6, R8 ;  /* 0x0000000806087228 */ /* 0x000fe20000000000 */
[----:B------:R-:W0:Y:S01]  /*04e0*/  F2I.U32.TRUNC.NTZ R11, R11 ;  /* 0x0000000b000b7305 */ /* 0x000e22000020f000 */
[----:B------:R-:W-:-:S06]  /*04f0*/  LEA.HI.X.SX32 R3, R0, UR5, 0x1, P0 ;  /* 0x0000000500037c11 */ /* 0x000fcc00080f0eff */
[----:B------:R-:W-:Y:S01]  /*0500*/  DMUL R8, R6, R8 ;  /* 0x0000000806087228 */ /* 0x000fe20000000000 */
[----:B------:R-:W1:Y:S07]  /*0510*/  F2I.U32.TRUNC.NTZ R13, R13 ;  /* 0x0000000d000d7305 */ /* 0x000e6e000020f000 */
[----:B---3--:R-:W-:Y:S01]  /*0520*/  DMUL R4, R8, R4 ;  /* 0x0000000408047228 */ /* 0x008fe20000000000 */
[----:B0-----:R-:W-:Y:S07]  /*0530*/  STG.E.U8 desc[UR6][R2.64], R11 ;  /* 0x0000000b02007986 */ /* 0x001fee000c101106 */
[----:B------:R-:W-:Y:S01]  /*0540*/  DMUL R4, R4, 255 ;  /* 0x406fe00004047828 */ /* 0x000fe20000000000 */
[----:B-1----:R-:W-:Y:S09]  /*0550*/  STG.E.U8 desc[UR6][R2.64+0x1], R13 ;  /* 0x0000010d02007986 */ /* 0x002ff2000c101106 */
[----:B------:R-:W0:Y:S02]  /*0560*/  F2I.U32.F64.TRUNC R5, R4 ;  /* 0x0000000400057311 */ /* 0x000e24000030d000 */
[----:B0-----:R-:W-:Y:S01]  /*0570*/  STG.E.U8 desc[UR6][R2.64+0x2], R5 ;  /* 0x0000020502007986 */ /* 0x001fe2000c101106 */
[----:B------:R-:W-:Y:S05]  /*0580*/  EXIT ;  /* 0x000000000000794d */ /* 0x000fea0003800000 */
        .weak           $__internal_0_$__cuda_sm3x_div_rn_noftz_f32_slowpath
        .type           $__internal_0_$__cuda_sm3x_div_rn_noftz_f32_slowpath,@function
        .size           $__internal_0_$__cuda_sm3x_div_rn_noftz_f32_slowpath,(.L_x_19 - $__internal_0_$__cuda_sm3x_div_rn_noftz_f32_slowpath)
$__internal_0_$__cuda_sm3x_div_rn_noftz_f32_slowpath:
[----:B------:R-:W-:Y:S01]  /*0590*/  SHF.R.U32.HI R5, RZ, 0x17, R0 ;  /* 0x00000017ff057819 */ /* 0x000fe20000011600 */
[----:B------:R-:W-:Y:S04]  /*05a0*/  BSSY.RECONVERGENT B0, `(.L_x_6) ;  /* 0x000005b000007945 */ /* 0x000fe80003800200 */
[----:B------:R-:W-:Y:S01]  /*05b0*/  BSSY.RELIABLE B2, `(.L_x_7) ;  /* 0x0000019000027945 */ /* 0x000fe20003800100 */
[----:B------:R-:W-:-:S05]  /*05c0*/  LOP3.LUT R6, R5, 0xff, RZ, 0xc0, !PT ;  /* 0x000000ff05067812 */ /* 0x000fca00078ec0ff */
[----:B------:R-:W-:-:S05]  /*05d0*/  VIADD R7, R6, 0xffffffff ;  /* 0xffffffff06077836 */ /* 0x000fca0000000000 */
[----:B------:R-:W-:-:S13]  /*05e0*/  ISETP.GT.U32.OR P0, PT, R7, 0xfd, !PT ;  /* 0x000000fd0700780c */ /* 0x000fda0007f04470 */
[----:B------:R-:W-:Y:S01]  /*05f0*/  @!P0 MOV R5, RZ ;  /* 0x000000ff00058202 */ /* 0x000fe20000000f00 */
[----:B------:R-:W-:Y:S06]  /*0600*/  @!P0 BRA `(.L_x_8) ;  /* 0x00000000004c8947 */ /* 0x000fec0003800000 */
[----:B------:R-:W-:-:S13]  /*0610*/  FSETP.GTU.FTZ.AND P0, PT, |R0|, +INF , PT ;  /* 0x7f8000000000780b */ /* 0x000fda0003f1c200 */
[----:B------:R-:W-:Y:S05]  /*0620*/  @P0 BREAK.RELIABLE B2 ;  /* 0x0000000000020942 */ /* 0x000fea0003800100 */
[----:B------:R-:W-:Y:S05]  /*0630*/  @P0 BRA `(.L_x_9) ;  /* 0x0000000400400947 */ /* 0x000fea0003800000 */
[----:B------:R-:W-:-:S05]  /*0640*/  IMAD.MOV.U32 R5, RZ, RZ, 0x43960000 ;  /* 0x43960000ff057424 */ /* 0x000fca00078e00ff */
[----:B------:R-:W-:-:S13]  /*0650*/  LOP3.LUT P0, RZ, R5, 0x7fffffff, R0, 0xc8, !PT ;  /* 0x7fffffff05ff7812 */ /* 0x000fda000780c800 */
[----:B------:R-:W-:Y:S05]  /*0660*/  @!P0 BREAK.RELIABLE B2 ;  /* 0x0000000000028942 */ /* 0x000fea0003800100 */
[----:B------:R-:W-:Y:S05]  /*0670*/  @!P0 BRA `(.L_x_10) ;  /* 0x0000000400288947 */ /* 0x000fea0003800000 */
[----:B------:R-:W-:-:S13]  /*0680*/  LOP3.LUT P0, RZ, R0, 0x7fffffff, RZ, 0xc0, !PT ;  /* 0x7fffffff00ff7812 */ /* 0x000fda000780c0ff */
[----:B------:R-:W-:Y:S05]  /*0690*/  @!P0 BREAK.RELIABLE B2 ;  /* 0x0000000000028942 */ /* 0x000fea0003800100 */
[----:B------:R-:W-:Y:S05]  /*06a0*/  @!P0 BRA `(.L_x_11) ;  /* 0x0000000400148947 */ /* 0x000fea0003800000 */
[----:B------:R-:W-:Y:S02]  /*06b0*/  FSETP.NEU.FTZ.AND P1, PT, |R0|, +INF , PT ;  /* 0x7f8000000000780b */ /* 0x000fe40003f3d200 */
[----:B------:R-:W-:-:S04]  /*06c0*/  LOP3.LUT P0, RZ, R5, 0x7fffffff, RZ, 0xc0, !PT ;  /* 0x7fffffff05ff7812 */ /* 0x000fc8000780c0ff */
[----:B------:R-:W-:-:S13]  /*06d0*/  PLOP3.LUT P0, PT, P1, P0, PT, 0x2f, 0xf2 ;  /* 0x0000000000f2781c */ /* 0x000fda0000f00577 */
[----:B------:R-:W-:Y:S05]  /*06e0*/  @P0 BREAK.RELIABLE B2 ;  /* 0x0000000000020942 */ /* 0x000fea0003800100 */
[----:B------:R-:W-:Y:S05]  /*06f0*/  @P0 BRA `(.L_x_12) ;  /* 0x0000000000f40947 */ /* 0x000fea0003800000 */
[----:B------:R-:W-:-:S13]  /*0700*/  ISETP.GE.AND P0, PT, R7, RZ, PT ;  /* 0x000000ff0700720c */ /* 0x000fda0003f06270 */
[----:B------:R-:W-:Y:S01]  /*0710*/  @P0 MOV R5, RZ ;  /* 0x000000ff00050202 */ /* 0x000fe20000000f00 */
[----:B------:R-:W-:Y:S01]  /*0720*/  @!P0 FFMA R0, R0, 1.84467440737095516160e+19, RZ ;  /* 0x5f80000000008823 */ /* 0x000fe200000000ff */
[----:B------:R-:W-:-:S07]  /*0730*/  @!P0 IMAD.MOV.U32 R5, RZ, RZ, -0x40 ;  /* 0xffffffc0ff058424 */ /* 0x000fce00078e00ff */
.L_x_8:
[----:B------:R-:W-:Y:S05]  /*0740*/  BSYNC.RELIABLE B2 ;  /* 0x0000000000027941 */ /* 0x000fea0003800100 */
.L_x_7:
[----:B------:R-:W-:Y:S01]  /*0750*/  UMOV UR4, 0x43960000 ;  /* 0x4396000000047882 */ /* 0x000fe20000000000 */
[----:B------:R-:W-:Y:S01]  /*0760*/  IADD3 R6, PT, PT, R6, -0x7f, RZ ;  /* 0xffffff8106067810 */ /* 0x000fe20007ffe0ff */
[----:B------:R-:W-:Y:S01]  /*0770*/  UIADD3 UR4, UPT, UPT, UR4, -0x4000000, URZ ;  /* 0xfc00000004047890 */ /* 0x000fe2000fffe0ff */
[----:B------:R-:W-:Y:S02]  /*0780*/  BSSY.RECONVERGENT B2, `(.L_x_13) ;  /* 0x0000033000027945 */ /* 0x000fe40003800200 */
[----:B------:R-:W-:Y:S01]  /*0790*/  IADD3 R5, PT, PT, R5, -0x8, R6 ;  /* 0xfffffff805057810 */ /* 0x000fe20007ffe006 */
[----:B------:R-:W-:Y:S02]  /*07a0*/  IMAD R0, R6, -0x800000, R0 ;  /* 0xff80000006007824 */ /* 0x000fe400078e0200 */
[----:B------:R-:W-:-:S03]  /*07b0*/  FADD.FTZ R9, -RZ, -UR4 ;  /* 0x80000004ff097e21 */ /* 0x000fc60008010100 */
[----:B------:R-:W0:Y:S02]  /*07c0*/  MUFU.RCP R7, UR4 ;  /* 0x0000000400077d08 */ /* 0x000e240008001000 */
[----:B0-----:R-:W-:-:S04]  /*07d0*/  FFMA R8, R7, R9, 1 ;  /* 0x3f80000007087423 */ /* 0x001fc80000000009 */
[----:B------:R-:W-:-:S04]  /*07e0*/  FFMA R7, R7, R8, R7 ;  /* 0x0000000807077223 */ /* 0x000fc80000000007 */
[----:B------:R-:W-:-:S04]  /*07f0*/  FFMA R8, R0, R7, RZ ;  /* 0x0000000700087223 */ /* 0x000fc800000000ff */
[----:B------:R-:W-:-:S04]  /*0800*/  FFMA R10, R9, R8, R0 ;  /* 0x00000008090a7223 */ /* 0x000fc80000000000 */
[----:B------:R-:W-:-:S04]  /*0810*/  FFMA R10, R7, R10, R8 ;  /* 0x0000000a070a7223 */ /* 0x000fc80000000008 */
[----:B------:R-:W-:-:S04]  /*0820*/  FFMA R9, R9, R10, R0 ;  /* 0x0000000a09097223 */ /* 0x000fc80000000000 */
[----:B------:R-:W-:-:S05]  /*0830*/  FFMA R8, R7, R9, R10 ;  /* 0x0000000907087223 */ /* 0x000fca000000000a */
[----:B------:R-:W-:-:S04]  /*0840*/  SHF.R.U32.HI R0, RZ, 0x17, R8 ;  /* 0x00000017ff007819 */ /* 0x000fc80000011608 */
[----:B------:R-:W-:-:S05]  /*0850*/  LOP3.LUT R0, R0, 0xff, RZ, 0xc0, !PT ;  /* 0x000000ff00007812 */ /* 0x000fca00078ec0ff */
[----:B------:R-:W-:-:S05]  /*0860*/  IMAD.IADD R11, R0, 0x1, R5 ;  /* 0x00000001000b7824 */ /* 0x000fca00078e0205 */
[----:B------:R-:W-:-:S04]  /*0870*/  IADD3 R0, PT, PT, R11, -0x1, RZ ;  /* 0xffffffff0b007810 */ /* 0x000fc80007ffe0ff */
[----:B------:R-:W-:-:S13]  /*0880*/  ISETP.GE.U32.AND P0, PT, R0, 0xfe, PT ;  /* 0x000000fe0000780c */ /* 0x000fda0003f06070 */
[----:B------:R-:W-:Y:S05]  /*0890*/  @!P0 BRA `(.L_x_14) ;  /* 0x0000000000808947 */ /* 0x000fea0003800000 */
[----:B------:R-:W-:-:S13]  /*08a0*/  ISETP.GT.AND P0, PT, R11, 0xfe, PT ;  /* 0x000000fe0b00780c */ /* 0x000fda0003f04270 */
[----:B------:R-:W-:Y:S05]  /*08b0*/  @P0 BRA `(.L_x_15) ;  /* 0x00000000006c0947 */ /* 0x000fea0003800000 */
[----:B------:R-:W-:-:S13]  /*08c0*/  ISETP.GE.AND P0, PT, R11, 0x1, PT ;  /* 0x000000010b00780c */ /* 0x000fda0003f06270 */
[----:B------:R-:W-:Y:S05]  /*08d0*/  @P0 BRA `(.L_x_16) ;  /* 0x0000000000740947 */ /* 0x000fea0003800000 */
[----:B------:R-:W-:Y:S02]  /*08e0*/  ISETP.GE.AND P0, PT, R11, -0x18, PT ;  /* 0xffffffe80b00780c */ /* 0x000fe40003f06270 */
[----:B------:R-:W-:-:S11]  /*08f0*/  LOP3.LUT R8, R8, 0x80000000, RZ, 0xc0, !PT ;  /* 0x8000000008087812 */ /* 0x000fd600078ec0ff */
[----:B------:R-:W-:Y:S05]  /*0900*/  @!P0 BRA `(.L_x_16) ;  /* 0x0000000000688947 */ /* 0x000fea0003800000 */
[-CC-:B------:R-:W-:Y:S01]  /*0910*/  FFMA.RZ R0, R7, R9.reuse, R10.reuse ;  /* 0x0000000907007223 */ /* 0x180fe2000000c00a */
[C---:B------:R-:W-:Y:S01]  /*0920*/  VIADD R6, R11.reuse, 0x20 ;  /* 0x000000200b067836 */ /* 0x040fe20000000000 */
[C---:B------:R-:W-:Y:S02]  /*0930*/  ISETP.NE.AND P2, PT, R11.reuse, RZ, PT ;  /* 0x000000ff0b00720c */ /* 0x040fe40003f45270 */
[----:B------:R-:W-:Y:S02]  /*0940*/  ISETP.NE.AND P1, PT, R11, RZ, PT ;  /* 0x000000ff0b00720c */ /* 0x000fe40003f25270 */
[----:B------:R-:W-:Y:S01]  /*0950*/  LOP3.LUT R5, R0, 0x7fffff, RZ, 0xc0, !PT ;  /* 0x007fffff00057812 */ /* 0x000fe200078ec0ff */
[CCC-:B------:R-:W-:Y:S01]  /*0960*/  FFMA.RP R0, R7.reuse, R9.reuse, R10.reuse ;  /* 0x0000000907007223 */ /* 0x1c0fe2000000800a */
[----:B------:R-:W-:Y:S01]  /*0970*/  FFMA.RM R7, R7, R9, R10 ;  /* 0x0000000907077223 */ /* 0x000fe2000000400a */
[----:B------:R-:W-:Y:S02]  /*0980*/  IADD3 R9, PT, PT, -R11, RZ, RZ ;  /* 0x000000ff0b097210 */ /* 0x000fe40007ffe1ff */
[----:B------:R-:W-:-:S02]  /*0990*/  LOP3.LUT R5, R5, 0x800000, RZ, 0xfc, !PT ;  /* 0x0080000005057812 */ /* 0x000fc400078efcff */
[----:B------:R-:W-:Y:S02]  /*09a0*/  FSETP.NEU.FTZ.AND P0, PT, R0, R7, PT ;  /* 0x000000070000720b */ /* 0x000fe40003f1d000 */
[----:B------:R-:W-:Y:S02]  /*09b0*/  SHF.L.U32 R6, R5, R6, RZ ;  /* 0x0000000605067219 */ /* 0x000fe400000006ff */
[----:B------:R-:W-:Y:S02]  /*09c0*/  SEL R0, R9, RZ, P2 ;  /* 0x000000ff09007207 */ /* 0x000fe40001000000 */
[----:B------:R-:W-:Y:S02]  /*09d0*/  ISETP.NE.AND P1, PT, R6, RZ, P1 ;  /* 0x000000ff0600720c */ /* 0x000fe40000f25270 */
[----:B------:R-:W-:Y:S02]  /*09e0*/  SHF.R.U32.HI R0, RZ, R0, R5 ;  /* 0x00000000ff007219 */ /* 0x000fe40000011605 */
[----:B------:R-:W-:-:S02]  /*09f0*/  PLOP3.LUT P0, PT, P0, P1, PT, 0xf8, 0x8f ;  /* 0x00000000008f781c */ /* 0x000fc40000703f70 */
[----:B------:R-:W-:Y:S02]  /*0a00*/  SHF.R.U32.HI R6, RZ, 0x1, R0 ;  /* 0x00000001ff067819 */ /* 0x000fe40000011600 */
[----:B------:R-:W-:-:S04]  /*0a10*/  SEL R5, RZ, 0x1, !P0 ;  /* 0x00000001ff057807 */ /* 0x000fc80004000000 */
[----:B------:R-:W-:-:S04]  /*0a20*/  LOP3.LUT R5, R5, 0x1, R6, 0xf8, !PT ;  /* 0x0000000105057812 */ /* 0x000fc800078ef806 */
[----:B------:R-:W-:-:S05]  /*0a30*/  LOP3.LUT R5, R5, R0, RZ, 0xc0, !PT ;  /* 0x0000000005057212 */ /* 0x000fca00078ec0ff */
[----:B------:R-:W-:-:S05]  /*0a40*/  IMAD.IADD R5, R6, 0x1, R5 ;  /* 0x0000000106057824 */ /* 0x000fca00078e0205 */
[----:B------:R-:W-:Y:S01]  /*0a50*/  LOP3.LUT R8, R5, R8, RZ, 0xfc, !PT ;  /* 0x0000000805087212 */ /* 0x000fe200078efcff */
[----:B------:R-:W-:Y:S06]  /*0a60*/  BRA `(.L_x_16) ;  /* 0x0000000000107947 */ /* 0x000fec0003800000 */
.L_x_15:
[----:B------:R-:W-:-:S04]  /*0a70*/  LOP3.LUT R8, R8, 0x80000000, RZ, 0xc0, !PT ;  /* 0x8000000008087812 */ /* 0x000fc800078ec0ff */
[----:B------:R-:W-:Y:S01]  /*0a80*/  LOP3.LUT R8, R8, 0x7f800000, RZ, 0xfc, !PT ;  /* 0x7f80000008087812 */ /* 0x000fe200078efcff */
[----:B------:R-:W-:Y:S06]  /*0a90*/  BRA `(.L_x_16) ;  /* 0x0000000000047947 */ /* 0x000fec0003800000 */
.L_x_14:
[----:B------:R-:W-:-:S07]  /*0aa0*/  LEA R8, R5, R8, 0x17 ;  /* 0x0000000805087211 */ /* 0x000fce00078eb8ff */
.L_x_16:
[----:B------:R-:W-:Y:S05]  /*0ab0*/  BSYNC.RECONVERGENT B2 ;  /* 0x0000000000027941 */ /* 0x000fea0003800200 */
.L_x_13:
[----:B------:R-:W-:Y:S05]  /*0ac0*/  BRA `(.L_x_17) ;  /* 0x0000000000207947 */ /* 0x000fea0003800000 */
.L_x_12:
[----:B------:R-:W-:-:S04]  /*0ad0*/  LOP3.LUT R0, R5, 0x80000000, R0, 0x48, !PT ;  /* 0x8000000005007812 */ /* 0x000fc800078e4800 */
[----:B------:R-:W-:Y:S01]  /*0ae0*/  LOP3.LUT R8, R0, 0x7f800000, RZ, 0xfc, !PT ;  /* 0x7f80000000087812 */ /* 0x000fe200078efcff */
[----:B------:R-:W-:Y:S06]  /*0af0*/  BRA `(.L_x_17) ;  /* 0x0000000000147947 */ /* 0x000fec0003800000 */
.L_x_11:
[----:B------:R-:W-:Y:S01]  /*0b00*/  LOP3.LUT R8, R5, 0x80000000, R0, 0x48, !PT ;  /* 0x8000000005087812 */ /* 0x000fe200078e4800 */
[----:B------:R-:W-:Y:S06]  /*0b10*/  BRA `(.L_x_17) ;  /* 0x00000000000c7947 */ /* 0x000fec0003800000 */
.L_x_10:
[----:B------:R-:W0:Y:S01]  /*0b20*/  MUFU.RSQ R8, -QNAN ;  /* 0xffc0000000087908 */ /* 0x000e220000001400 */
[----:B------:R-:W-:Y:S05]  /*0b30*/  BRA `(.L_x_17) ;  /* 0x0000000000047947 */ /* 0x000fea0003800000 */
.L_x_9:
[----:B------:R-:W-:-:S07]  /*0b40*/  FADD.FTZ R8, R0, 300 ;  /* 0x4396000000087421 */ /* 0x000fce0000010000 */
.L_x_17:
[----:B------:R-:W-:Y:S05]  /*0b50*/  BSYNC.RECONVERGENT B0 ;  /* 0x0000000000007941 */ /* 0x000fea0003800200 */
.L_x_6:
[----:B------:R-:W-:-:S04]  /*0b60*/  IMAD.MOV.U32 R5, RZ, RZ, 0x0 ;  /* 0x00000000ff057424 */ /* 0x000fc800078e00ff */
[----:B0-----:R-:W-:Y:S05]  /*0b70*/  RET.REL.NODEC R4 `(_Z14juliaKernelRGBPhff) ;  /* 0xfffffff404207950 */ /* 0x001fea0003c3ffff */
.L_x_18:
[----:B------:R-:W-:-:S00]  /*0b80*/  BRA `(.L_x_18) ;  /* 0xfffffffc00fc7947 */ /* 0x000fc0000383ffff */
[----:B------:R-:W-:-:S00]  /*0b90*/  NOP ;  /* 0x0000000000007918 */ /* 0x000fc00000000000 */
        /* <DEDUP_REMOVED lines=14> */
.L_x_19:


//--------------------- .nv.shared.reserved.0     --------------------------
	.section	.nv.shared.reserved.0,"aw",@nobits
	.weak		__nv_reservedSMEM_offset_0_alias
	.size		__nv_reservedSMEM_offset_0_alias, 0, 64
	.other		__nv_reservedSMEM_offset_0_alias,@"STO_CUDA_RESERVED_SHARED STV_DEFAULT"
__nv_reservedSMEM_offset_0_alias:
	.zero		0
	.zero		64


//--------------------- .nv.constant0._Z14juliaKernelRGBPhff --------------------------
	.section	.nv.constant0._Z14juliaKernelRGBPhff,"a",@progbits
	.sectionflags	@""
	.align	4
.nv.constant0._Z14juliaKernelRGBPhff:
	.zero		912


//--------------------- SYMBOLS --------------------------

	.type		.nv.reservedSmem.offset0,@object
	.size		.nv.reservedSmem.offset0,0x4
